//
// Generated by NVIDIA NVVM Compiler
//
// Compiler Build ID: CL-36424714
// Cuda compilation tools, release 13.0, V13.0.88
// Based on NVVM 20.0.0
//

.version 9.0
.target sm_100
.address_size 64

	// .globl	_Z4copyPPfS_S0_S_iS0_S_

.visible .entry _Z4copyPPfS_S0_S_iS0_S_(
	.param .u64 .ptr .align 1 _Z4copyPPfS_S0_S_iS0_S__param_0,
	.param .u64 .ptr .align 1 _Z4copyPPfS_S0_S_iS0_S__param_1,
	.param .u64 .ptr .align 1 _Z4copyPPfS_S0_S_iS0_S__param_2,
	.param .u64 .ptr .align 1 _Z4copyPPfS_S0_S_iS0_S__param_3,
	.param .u32 _Z4copyPPfS_S0_S_iS0_S__param_4,
	.param .u64 .ptr .align 1 _Z4copyPPfS_S0_S_iS0_S__param_5,
	.param .u64 .ptr .align 1 _Z4copyPPfS_S0_S_iS0_S__param_6
)
{
	.reg .pred 	%p<2>;
	.reg .b32 	%r<7>;
	.reg .b64 	%rd<18>;

	ld.param.u64 	%rd1, [_Z4copyPPfS_S0_S_iS0_S__param_0];
	ld.param.u64 	%rd2, [_Z4copyPPfS_S0_S_iS0_S__param_1];
	ld.param.u64 	%rd3, [_Z4copyPPfS_S0_S_iS0_S__param_2];
	ld.param.u64 	%rd4, [_Z4copyPPfS_S0_S_iS0_S__param_3];
	ld.param.u32 	%r2, [_Z4copyPPfS_S0_S_iS0_S__param_4];
	ld.param.u64 	%rd5, [_Z4copyPPfS_S0_S_iS0_S__param_5];
	ld.param.u64 	%rd6, [_Z4copyPPfS_S0_S_iS0_S__param_6];
	mov.u32 	%r3, %tid.x;
	mov.u32 	%r4, %ctaid.x;
	mov.u32 	%r5, %ntid.x;
	mad.lo.s32 	%r1, %r4, %r5, %r3;
	setp.ge.s32 	%p1, %r1, %r2;
	@%p1 bra 	$L__BB0_2;
	cvta.to.global.u64 	%rd7, %rd1;
	cvta.to.global.u64 	%rd8, %rd3;
	cvta.to.global.u64 	%rd9, %rd5;
	shl.b32 	%r6, %r1, 2;
	mul.wide.s32 	%rd10, %r6, 4;
	add.s64 	%rd11, %rd2, %rd10;
	mul.wide.s32 	%rd12, %r1, 8;
	add.s64 	%rd13, %rd7, %rd12;
	st.global.u64 	[%rd13], %rd11;
	add.s64 	%rd14, %rd4, %rd10;
	add.s64 	%rd15, %rd8, %rd12;
	st.global.u64 	[%rd15], %rd14;
	add.s64 	%rd16, %rd6, %rd10;
	add.s64 	%rd17, %rd9, %rd12;
	st.global.u64 	[%rd17], %rd16;
$L__BB0_2:
	ret;

}


// ===== COMPILED SASS (sm_100) =====

	.target	sm_100

	.elftype	@"ET_EXEC"


//--------------------- .note.nv.tkinfo           --------------------------
	.section	.note.nv.tkinfo,"",@"SHT_NOTE"
	.sectionflags	@"SHF_NOTE_NV_TKINFO"
	.tkinfo
        /*0018*/ 	.word	0x00000002
        /*0030*/ 	.string	""
        /*0030*/ 	.string	"ptxas"
        /*0030*/ 	.string	"Cuda compilation tools, release 13.0, V13.0.88"
        /*0030*/ 	.string	"Build cuda_13.0.r13.0/compiler.36424714_0"
        /*0030*/ 	.string	"-arch sm_100 -m 64 "



//--------------------- .note.nv.cuinfo           --------------------------
	.section	.note.nv.cuinfo,"",@"SHT_NOTE"
	.sectionflags	@"SHF_NOTE_NV_CUINFO"
        /*0018*/ 	.short	0x0002
        /*001a*/ 	.short	0x0064
        /*001c*/ 	.short	0x0082
	.zero		2


//--------------------- .nv.info                  --------------------------
	.section	.nv.info,"",@"SHT_CUDA_INFO"
	.align	4


	//----- nvinfo : EIATTR_REGCOUNT
	.align		4
        /*0000*/ 	.byte	0x04, 0x2f
        /*0002*/ 	.short	(.L_1 - .L_0)
	.align		4
.L_0:
        /*0004*/ 	.word	index@(_Z4copyPPfS_S0_S_iS0_S_)
        /*0008*/ 	.word	0x00000014


	//----- nvinfo : EIATTR_FRAME_SIZE
	.align		4
.L_1:
        /*000c*/ 	.byte	0x04, 0x11
        /*000e*/ 	.short	(.L_3 - .L_2)
	.align		4
.L_2:
        /*0010*/ 	.word	index@(_Z4copyPPfS_S0_S_iS0_S_)
        /*0014*/ 	.word	0x00000000


	//----- nvinfo : EIATTR_MIN_STACK_SIZE
	.align		4
.L_3:
        /*0018*/ 	.byte	0x04, 0x12
        /*001a*/ 	.short	(.L_5 - .L_4)
	.align		4
.L_4:
        /*001c*/ 	.word	index@(_Z4copyPPfS_S0_S_iS0_S_)
        /*0020*/ 	.word	0x00000000
.L_5:


//--------------------- .nv.compat                --------------------------
	.section	.nv.compat,"",@"SHT_CUDA_COMPAT_INFO"
	.align	4
        /*0000*/ 	.byte	0x02, 0x09, 0x00, 0x00, 0x02, 0x02, 0x01, 0x00, 0x02, 0x05, 0x05, 0x00, 0x03, 0x07, 0x01, 0x01
        /*0010*/ 	.byte	0x02, 0x03, 0x00, 0x00, 0x02, 0x06, 0x01, 0x00, 0x04, 0x0b, 0x08, 0x00, 0x09, 0x00, 0x00, 0x00
        /*0020*/ 	.byte	0x00, 0x00, 0x00, 0x00


//--------------------- .nv.info._Z4copyPPfS_S0_S_iS0_S_ --------------------------
	.section	.nv.info._Z4copyPPfS_S0_S_iS0_S_,"",@"SHT_CUDA_INFO"
	.sectionflags	@""
	.align	4


	//----- nvinfo : EIATTR_CUDA_API_VERSION
	.align		4
        /*0000*/ 	.byte	0x04, 0x37
        /*0002*/ 	.short	(.L_7 - .L_6)
.L_6:
        /*0004*/ 	.word	0x00000082


	//----- nvinfo : EIATTR_KPARAM_INFO
	.align		4
.L_7:
        /*0008*/ 	.byte	0x04, 0x17
        /*000a*/ 	.short	(.L_9 - .L_8)
.L_8:
        /*000c*/ 	.word	0x00000000
        /*0010*/ 	.short	0x0006
        /*0012*/ 	.short	0x0030
        /*0014*/ 	.byte	0x00, 0xf5, 0x21, 0x00


	//----- nvinfo : EIATTR_KPARAM_INFO
	.align		4
.L_9:
        /*0018*/ 	.byte	0x04, 0x17
        /*001a*/ 	.short	(.L_11 - .L_10)
.L_10:
        /*001c*/ 	.word	0x00000000
        /*0020*/ 	.short	0x0005
        /*0022*/ 	.short	0x0028
        /*0024*/ 	.byte	0x00, 0xf5, 0x21, 0x00


	//----- nvinfo : EIATTR_KPARAM_INFO
	.align		4
.L_11:
        /*0028*/ 	.byte	0x04, 0x17
        /*002a*/ 	.short	(.L_13 - .L_12)
.L_12:
        /*002c*/ 	.word	0x00000000
        /*0030*/ 	.short	0x0004
        /*0032*/ 	.short	0x0020
        /*0034*/ 	.byte	0x00, 0xf0, 0x11, 0x00


	//----- nvinfo : EIATTR_KPARAM_INFO
	.align		4
.L_13:
        /*0038*/ 	.byte	0x04, 0x17
        /*003a*/ 	.short	(.L_15 - .L_14)
.L_14:
        /*003c*/ 	.word	0x00000000
        /*0040*/ 	.short	0x0003
        /*0042*/ 	.short	0x0018
        /*0044*/ 	.byte	0x00, 0xf5, 0x21, 0x00


	//----- nvinfo : EIATTR_KPARAM_INFO
	.align		4
.L_15:
        /*0048*/ 	.byte	0x04, 0x17
        /*004a*/ 	.short	(.L_17 - .L_16)
.L_16:
        /*004c*/ 	.word	0x00000000
        /*0050*/ 	.short	0x0002
        /*0052*/ 	.short	0x0010
        /*0054*/ 	.byte	0x00, 0xf5, 0x21, 0x00


	//----- nvinfo : EIATTR_KPARAM_INFO
	.align		4
.L_17:
        /*0058*/ 	.byte	0x04, 0x17
        /*005a*/ 	.short	(.L_19 - .L_18)
.L_18:
        /*005c*/ 	.word	0x00000000
        /*0060*/ 	.short	0x0001
        /*0062*/ 	.short	0x0008
        /*0064*/ 	.byte	0x00, 0xf5, 0x21, 0x00


	//----- nvinfo : EIATTR_KPARAM_INFO
	.align		4
.L_19:
        /*0068*/ 	.byte	0x04, 0x17
        /*006a*/ 	.short	(.L_21 - .L_20)
.L_20:
        /*006c*/ 	.word	0x00000000
        /*0070*/ 	.short	0x0000
        /*0072*/ 	.short	0x0000
        /*0074*/ 	.byte	0x00, 0xf5, 0x21, 0x00


	//----- nvinfo : EIATTR_SPARSE_MMA_MASK
	.align		4
.L_21:
        /*0078*/ 	.byte	0x03, 0x50
        /*007a*/ 	.short	0x0000


	//----- nvinfo : EIATTR_MAXREG_COUNT
	.align		4
        /*007c*/ 	.byte	0x03, 0x1b
        /*007e*/ 	.short	0x00ff


	//----- nvinfo : EIATTR_MERCURY_ISA_VERSION
	.align		4
        /*0080*/ 	.byte	0x03, 0x5f
        /*0082*/ 	.short	0x0101


	//----- nvinfo : EIATTR_VRC_CTA_INIT_COUNT
	.align		4
        /*0084*/ 	.byte	0x02, 0x4a
	.zero		1
	.zero		1


	//----- nvinfo : EIATTR_EXIT_INSTR_OFFSETS
	.align		4
        /*0088*/ 	.byte	0x04, 0x1c
        /*008a*/ 	.short	(.L_23 - .L_22)


	//   ....[0]....
.L_22:
        /*008c*/ 	.word	0x00000070


	//   ....[1]....
        /*0090*/ 	.word	0x00000190


	//----- nvinfo : EIATTR_CBANK_PARAM_SIZE
	.align		4
.L_23:
        /*0094*/ 	.byte	0x03, 0x19
        /*0096*/ 	.short	0x0038


	//----- nvinfo : EIATTR_PARAM_CBANK
	.align		4
        /*0098*/ 	.byte	0x04, 0x0a
        /*009a*/ 	.short	(.L_25 - .L_24)
	.align		4
.L_24:
        /*009c*/ 	.word	index@(.nv.constant0._Z4copyPPfS_S0_S_iS0_S_)
        /*00a0*/ 	.short	0x0380
        /*00a2*/ 	.short	0x0038


	//----- nvinfo : EIATTR_SW_WAR
	.align		4
.L_25:
        /*00a4*/ 	.byte	0x04, 0x36
        /*00a6*/ 	.short	(.L_27 - .L_26)
.L_26:
        /*00a8*/ 	.word	0x00000008
.L_27:


//--------------------- .nv.callgraph             --------------------------
	.section	.nv.callgraph,"",@"SHT_CUDA_CALLGRAPH"
	.align	4
	.sectionentsize	8
	.align		4
        /*0000*/ 	.word	0x00000000
	.align		4
        /*0004*/ 	.word	0xffffffff
	.align		4
        /*0008*/ 	.word	0x00000000
	.align		4
        /*000c*/ 	.word	0xfffffffe
	.align		4
        /*0010*/ 	.word	0x00000000
	.align		4
        /*0014*/ 	.word	0xfffffffd
	.align		4
        /*0018*/ 	.word	0x00000000
	.align		4
        /*001c*/ 	.word	0xfffffffc


//--------------------- .text._Z4copyPPfS_S0_S_iS0_S_ --------------------------
	.section	.text._Z4copyPPfS_S0_S_iS0_S_,"ax",@progbits
	.align	128
        .global         _Z4copyPPfS_S0_S_iS0_S_
        .type           _Z4copyPPfS_S0_S_iS0_S_,@function
        .size           _Z4copyPPfS_S0_S_iS0_S_,(.L_x_1 - _Z4copyPPfS_S0_S_iS0_S_)
        .other          _Z4copyPPfS_S0_S_iS0_S_,@"STO_CUDA_ENTRY STV_DEFAULT"
_Z4copyPPfS_S0_S_iS0_S_:
.text._Z4copyPPfS_S0_S_iS0_S_:
[----:B------:R-:W-:Y:S01]  /*0000*/  LDC R1, c[0x0][0x37c] ;  /* 0x0000df00ff017b82 */ /* 0x000fe20000000800 */
[----:B------:R-:W0:Y:S07]  /*0010*/  S2R R15, SR_TID.X ;  /* 0x00000000000f7919 */ /* 0x000e2e0000002100 */
[----:B------:R-:W0:Y:S01]  /*0020*/  S2UR UR4, SR_CTAID.X ;  /* 0x00000000000479c3 */ /* 0x000e220000002500 */
[----:B------:R-:W1:Y:S07]  /*0030*/  LDCU UR5, c[0x0][0x3a0] ;  /* 0x00007400ff0577ac */ /* 0x000e6e0008000800 */
[----:B------:R-:W0:Y:S02]  /*0040*/  LDC R0, c[0x0][0x360] ;  /* 0x0000d800ff007b82 */ /* 0x000e240000000800 */
[----:B0-----:R-:W-:-:S05]  /*0050*/  IMAD R15, R0, UR4, R15 ;  /* 0x00000004000f7c24 */ /* 0x001fca000f8e020f */
[----:B-1----:R-:W-:-:S13]  /*0060*/  ISETP.GE.AND P0, PT, R15, UR5, PT ;  /* 0x000000050f007c0c */ /* 0x002fda000bf06270 */
[----:B------:R-:W-:Y:S05]  /*0070*/  @P0 EXIT ;  /* 0x000000000000094d */ /* 0x000fea0003800000 */
[----:B------:R-:W0:Y:S01]  /*0080*/  LDC.64 R2, c[0x0][0x388] ;  /* 0x0000e200ff027b82 */ /* 0x000e220000000a00 */
[----:B------:R-:W1:Y:S01]  /*0090*/  LDCU.64 UR4, c[0x0][0x358] ;  /* 0x00006b00ff0477ac */ /* 0x000e620008000a00 */
[----:B------:R-:W-:-:S06]  /*00a0*/  SHF.L.U32 R17, R15, 0x2, RZ ;  /* 0x000000020f117819 */ /* 0x000fcc00000006ff */
[----:B------:R-:W2:Y:S08]  /*00b0*/  LDC.64 R4, c[0x0][0x380] ;  /* 0x0000e000ff047b82 */ /* 0x000eb00000000a00 */
[----:B------:R-:W3:Y:S08]  /*00c0*/  LDC.64 R6, c[0x0][0x398] ;  /* 0x0000e600ff067b82 */ /* 0x000ef00000000a00 */
[----:B------:R-:W4:Y:S01]  /*00d0*/  LDC.64 R8, c[0x0][0x390] ;  /* 0x0000e400ff087b82 */ /* 0x000f220000000a00 */
[----:B0-----:R-:W-:-:S07]  /*00e0*/  IMAD.WIDE R2, R17, 0x4, R2 ;  /* 0x0000000411027825 */ /* 0x001fce00078e0202 */
[----:B------:R-:W0:Y:S01]  /*00f0*/  LDC.64 R10, c[0x0][0x3b0] ;  /* 0x0000ec00ff0a7b82 */ /* 0x000e220000000a00 */
[----:B--2---:R-:W-:-:S05]  /*0100*/  IMAD.WIDE R4, R15, 0x8, R4 ;  /* 0x000000080f047825 */ /* 0x004fca00078e0204 */
[----:B-1----:R-:W-:Y:S02]  /*0110*/  STG.E.64 desc[UR4][R4.64], R2 ;  /* 0x0000000204007986 */ /* 0x002fe4000c101b04 */
[----:B------:R-:W1:Y:S01]  /*0120*/  LDC.64 R12, c[0x0][0x3a8] ;  /* 0x0000ea00ff0c7b82 */ /* 0x000e620000000a00 */
[----:B---3--:R-:W-:-:S04]  /*0130*/  IMAD.WIDE R6, R17, 0x4, R6 ;  /* 0x0000000411067825 */ /* 0x008fc800078e0206 */
[----:B----4-:R-:W-:-:S05]  /*0140*/  IMAD.WIDE R8, R15, 0x8, R8 ;  /* 0x000000080f087825 */ /* 0x010fca00078e0208 */
[----:B------:R-:W-:Y:S01]  /*0150*/  STG.E.64 desc[UR4][R8.64], R6 ;  /* 0x0000000608007986 */ /* 0x000fe2000c101b04 */
[----:B0-----:R-:W-:-:S04]  /*0160*/  IMAD.WIDE R10, R17, 0x4, R10 ;  /* 0x00000004110a7825 */ /* 0x001fc800078e020a */
[----:B-1----:R-:W-:-:S05]  /*0170*/  IMAD.WIDE R12, R15, 0x8, R12 ;  /* 0x000000080f0c7825 */ /* 0x002fca00078e020c */
[----:B------:R-:W-:Y:S01]  /*0180*/  STG.E.64 desc[UR4][R12.64], R10 ;  /* 0x0000000a0c007986 */ /* 0x000fe2000c101b04 */
[----:B------:R-:W-:Y:S05]  /*0190*/  EXIT ;  /* 0x000000000000794d */ /* 0x000fea0003800000 */
.L_x_0:
[----:B------:R-:W-:-:S00]  /*01a0*/  BRA `(.L_x_0) ;  /* 0xfffffffc00fc7947 */ /* 0x000fc0000383ffff */
[----:B------:R-:W-:-:S00]  /*01b0*/  NOP ;  /* 0x0000000000007918 */ /* 0x000fc00000000000 */
        /* <DEDUP_REMOVED lines=12> */
.L_x_1:


//--------------------- .nv.shared.reserved.0     --------------------------
	.section	.nv.shared.reserved.0,"aw",@nobits
	.weak		__nv_reservedSMEM_offset_0_alias
	.size		__nv_reservedSMEM_offset_0_alias, 0, 64
	.other		__nv_reservedSMEM_offset_0_alias,@"STO_CUDA_RESERVED_SHARED STV_DEFAULT"
__nv_reservedSMEM_offset_0_alias:
	.zero		0
	.zero		64


//--------------------- .nv.constant0._Z4copyPPfS_S0_S_iS0_S_ --------------------------
	.section	.nv.constant0._Z4copyPPfS_S0_S_iS0_S_,"a",@progbits
	.sectionflags	@""
	.align	4
.nv.constant0._Z4copyPPfS_S0_S_iS0_S_:
	.zero		952


//--------------------- SYMBOLS --------------------------

	.type		.nv.reservedSmem.offset0,@object
	.size		.nv.reservedSmem.offset0,0x4
